//
// Generated by NVIDIA NVVM Compiler
//
// Compiler Build ID: CL-36424714
// Cuda compilation tools, release 13.0, V13.0.88
// Based on NVVM 20.0.0
//

.version 9.0
.target sm_100
.address_size 64

	// .globl	_Z19Calculate_Pi_On_GPUPh

.visible .entry _Z19Calculate_Pi_On_GPUPh(
	.param .u64 .ptr .align 1 _Z19Calculate_Pi_On_GPUPh_param_0
)
{
	.reg .pred 	%p<2>;
	.reg .b16 	%rs<2>;
	.reg .b32 	%r<11>;
	.reg .b64 	%rd<5>;
	.reg .b64 	%fd<7>;

	ld.param.u64 	%rd1, [_Z19Calculate_Pi_On_GPUPh_param_0];
	cvta.to.global.u64 	%rd2, %rd1;
	mov.u32 	%r1, %ctaid.x;
	mov.u32 	%r2, %ntid.x;
	mov.u32 	%r3, %tid.x;
	mad.lo.s32 	%r4, %r1, %r2, %r3;
	mov.u32 	%r5, %ctaid.y;
	mov.u32 	%r6, %ntid.y;
	mov.u32 	%r7, %tid.y;
	mad.lo.s32 	%r8, %r5, %r6, %r7;
	shl.b32 	%r9, %r4, 14;
	add.s32 	%r10, %r9, %r8;
	cvt.rn.f64.u32 	%fd1, %r4;
	cvt.rn.f64.u32 	%fd2, %r8;
	fma.rn.f64 	%fd3, %fd1, 0d3F10000000000000, 0dBFE0000000000000;
	fma.rn.f64 	%fd4, %fd2, 0d3F10000000000000, 0dBFE0000000000000;
	cvt.u64.u32 	%rd3, %r10;
	add.s64 	%rd4, %rd2, %rd3;
	mul.f64 	%fd5, %fd4, %fd4;
	fma.rn.f64 	%fd6, %fd3, %fd3, %fd5;
	setp.le.f64 	%p1, %fd6, 0d3FD0000000000000;
	selp.u16 	%rs1, 1, 0, %p1;
	st.global.u8 	[%rd4], %rs1;
	ret;

}


// ===== COMPILED SASS (sm_100) =====

	.target	sm_100

	.elftype	@"ET_EXEC"


//--------------------- .note.nv.tkinfo           --------------------------
	.section	.note.nv.tkinfo,"",@"SHT_NOTE"
	.sectionflags	@"SHF_NOTE_NV_TKINFO"
	.tkinfo
        /*0018*/ 	.word	0x00000002
        /*0030*/ 	.string	""
        /*0030*/ 	.string	"ptxas"
        /*0030*/ 	.string	"Cuda compilation tools, release 13.0, V13.0.88"
        /*0030*/ 	.string	"Build cuda_13.0.r13.0/compiler.36424714_0"
        /*0030*/ 	.string	"-arch sm_100 -m 64 "



//--------------------- .note.nv.cuinfo           --------------------------
	.section	.note.nv.cuinfo,"",@"SHT_NOTE"
	.sectionflags	@"SHF_NOTE_NV_CUINFO"
        /*0018*/ 	.short	0x0002
        /*001a*/ 	.short	0x0064
        /*001c*/ 	.short	0x0082
	.zero		2


//--------------------- .nv.info                  --------------------------
	.section	.nv.info,"",@"SHT_CUDA_INFO"
	.align	4


	//----- nvinfo : EIATTR_REGCOUNT
	.align		4
        /*0000*/ 	.byte	0x04, 0x2f
        /*0002*/ 	.short	(.L_1 - .L_0)
	.align		4
.L_0:
        /*0004*/ 	.word	index@(_Z19Calculate_Pi_On_GPUPh)
        /*0008*/ 	.word	0x0000000c


	//----- nvinfo : EIATTR_FRAME_SIZE
	.align		4
.L_1:
        /*000c*/ 	.byte	0x04, 0x11
        /*000e*/ 	.short	(.L_3 - .L_2)
	.align		4
.L_2:
        /*0010*/ 	.word	index@(_Z19Calculate_Pi_On_GPUPh)
        /*0014*/ 	.word	0x00000000


	//----- nvinfo : EIATTR_MIN_STACK_SIZE
	.align		4
.L_3:
        /*0018*/ 	.byte	0x04, 0x12
        /*001a*/ 	.short	(.L_5 - .L_4)
	.align		4
.L_4:
        /*001c*/ 	.word	index@(_Z19Calculate_Pi_On_GPUPh)
        /*0020*/ 	.word	0x00000000
.L_5:


//--------------------- .nv.compat                --------------------------
	.section	.nv.compat,"",@"SHT_CUDA_COMPAT_INFO"
	.align	4
        /*0000*/ 	.byte	0x02, 0x09, 0x00, 0x00, 0x02, 0x02, 0x01, 0x00, 0x02, 0x05, 0x05, 0x00, 0x03, 0x07, 0x01, 0x01
        /*0010*/ 	.byte	0x02, 0x03, 0x00, 0x00, 0x02, 0x06, 0x01, 0x00, 0x04, 0x0b, 0x08, 0x00, 0x01, 0x00, 0x00, 0x00
        /*0020*/ 	.byte	0x00, 0x00, 0x00, 0x00


//--------------------- .nv.info._Z19Calculate_Pi_On_GPUPh --------------------------
	.section	.nv.info._Z19Calculate_Pi_On_GPUPh,"",@"SHT_CUDA_INFO"
	.sectionflags	@""
	.align	4


	//----- nvinfo : EIATTR_CUDA_API_VERSION
	.align		4
        /*0000*/ 	.byte	0x04, 0x37
        /*0002*/ 	.short	(.L_7 - .L_6)
.L_6:
        /*0004*/ 	.word	0x00000082


	//----- nvinfo : EIATTR_KPARAM_INFO
	.align		4
.L_7:
        /*0008*/ 	.byte	0x04, 0x17
        /*000a*/ 	.short	(.L_9 - .L_8)
.L_8:
        /*000c*/ 	.word	0x00000000
        /*0010*/ 	.short	0x0000
        /*0012*/ 	.short	0x0000
        /*0014*/ 	.byte	0x00, 0xf5, 0x21, 0x00


	//----- nvinfo : EIATTR_SPARSE_MMA_MASK
	.align		4
.L_9:
        /*0018*/ 	.byte	0x03, 0x50
        /*001a*/ 	.short	0x0000


	//----- nvinfo : EIATTR_MAXREG_COUNT
	.align		4
        /*001c*/ 	.byte	0x03, 0x1b
        /*001e*/ 	.short	0x00ff


	//----- nvinfo : EIATTR_MERCURY_ISA_VERSION
	.align		4
        /*0020*/ 	.byte	0x03, 0x5f
        /*0022*/ 	.short	0x0101


	//----- nvinfo : EIATTR_VRC_CTA_INIT_COUNT
	.align		4
        /*0024*/ 	.byte	0x02, 0x4a
	.zero		1
	.zero		1


	//----- nvinfo : EIATTR_EXIT_INSTR_OFFSETS
	.align		4
        /*0028*/ 	.byte	0x04, 0x1c
        /*002a*/ 	.short	(.L_11 - .L_10)


	//   ....[0]....
.L_10:
        /*002c*/ 	.word	0x00000190


	//----- nvinfo : EIATTR_CBANK_PARAM_SIZE
	.align		4
.L_11:
        /*0030*/ 	.byte	0x03, 0x19
        /*0032*/ 	.short	0x0008


	//----- nvinfo : EIATTR_PARAM_CBANK
	.align		4
        /*0034*/ 	.byte	0x04, 0x0a
        /*0036*/ 	.short	(.L_13 - .L_12)
	.align		4
.L_12:
        /*0038*/ 	.word	index@(.nv.constant0._Z19Calculate_Pi_On_GPUPh)
        /*003c*/ 	.short	0x0380
        /*003e*/ 	.short	0x0008


	//----- nvinfo : EIATTR_SW_WAR
	.align		4
.L_13:
        /*0040*/ 	.byte	0x04, 0x36
        /*0042*/ 	.short	(.L_15 - .L_14)
.L_14:
        /*0044*/ 	.word	0x00000008
.L_15:


//--------------------- .nv.callgraph             --------------------------
	.section	.nv.callgraph,"",@"SHT_CUDA_CALLGRAPH"
	.align	4
	.sectionentsize	8
	.align		4
        /*0000*/ 	.word	0x00000000
	.align		4
        /*0004*/ 	.word	0xffffffff
	.align		4
        /*0008*/ 	.word	0x00000000
	.align		4
        /*000c*/ 	.word	0xfffffffe
	.align		4
        /*0010*/ 	.word	0x00000000
	.align		4
        /*0014*/ 	.word	0xfffffffd
	.align		4
        /*0018*/ 	.word	0x00000000
	.align		4
        /*001c*/ 	.word	0xfffffffc


//--------------------- .text._Z19Calculate_Pi_On_GPUPh --------------------------
	.section	.text._Z19Calculate_Pi_On_GPUPh,"ax",@progbits
	.align	128
        .global         _Z19Calculate_Pi_On_GPUPh
        .type           _Z19Calculate_Pi_On_GPUPh,@function
        .size           _Z19Calculate_Pi_On_GPUPh,(.L_x_1 - _Z19Calculate_Pi_On_GPUPh)
        .other          _Z19Calculate_Pi_On_GPUPh,@"STO_CUDA_ENTRY STV_DEFAULT"
_Z19Calculate_Pi_On_GPUPh:
.text._Z19Calculate_Pi_On_GPUPh:
[----:B------:R-:W-:Y:S01]  /*0000*/  LDC R1, c[0x0][0x37c] ;  /* 0x0000df00ff017b82 */ /* 0x000fe20000000800 */
[----:B------:R-:W0:Y:S07]  /*0010*/  S2R R2, SR_TID.Y ;  /* 0x0000000000027919 */ /* 0x000e2e0000002200 */
[----:B------:R-:W1:Y:S01]  /*0020*/  LDC R0, c[0x0][0x360] ;  /* 0x0000d800ff007b82 */ /* 0x000e620000000800 */
[----:B------:R-:W-:Y:S01]  /*0030*/  IMAD.MOV.U32 R6, RZ, RZ, 0x0 ;  /* 0x00000000ff067424 */ /* 0x000fe200078e00ff */
[----:B------:R-:W2:Y:S01]  /*0040*/  LDCU.64 UR6, c[0x0][0x380] ;  /* 0x00007000ff0677ac */ /* 0x000ea20008000a00 */
[----:B------:R-:W1:Y:S01]  /*0050*/  S2R R3, SR_TID.X ;  /* 0x0000000000037919 */ /* 0x000e620000002100 */
[----:B------:R-:W-:-:S04]  /*0060*/  IMAD.MOV.U32 R7, RZ, RZ, 0x3f100000 ;  /* 0x3f100000ff077424 */ /* 0x000fc800078e00ff */
[----:B------:R-:W0:Y:S08]  /*0070*/  S2UR UR5, SR_CTAID.Y ;  /* 0x00000000000579c3 */ /* 0x000e300000002600 */
[----:B------:R-:W0:Y:S08]  /*0080*/  LDC R9, c[0x0][0x364] ;  /* 0x0000d900ff097b82 */ /* 0x000e300000000800 */
[----:B------:R-:W1:Y:S01]  /*0090*/  S2UR UR4, SR_CTAID.X ;  /* 0x00000000000479c3 */ /* 0x000e620000002500 */
[----:B0-----:R-:W-:-:S04]  /*00a0*/  IMAD R9, R9, UR5, R2 ;  /* 0x0000000509097c24 */ /* 0x001fc8000f8e0202 */
[----:B------:R-:W0:Y:S01]  /*00b0*/  I2F.F64.U32 R4, R9 ;  /* 0x0000000900047312 */ /* 0x000e220000201800 */
[----:B-1----:R-:W-:Y:S01]  /*00c0*/  IMAD R0, R0, UR4, R3 ;  /* 0x0000000400007c24 */ /* 0x002fe2000f8e0203 */
[----:B------:R-:W1:Y:S06]  /*00d0*/  LDCU.64 UR4, c[0x0][0x358] ;  /* 0x00006b00ff0477ac */ /* 0x000e6c0008000a00 */
[----:B------:R-:W3:Y:S01]  /*00e0*/  I2F.F64.U32 R2, R0 ;  /* 0x0000000000027312 */ /* 0x000ee20000201800 */
[-C--:B0-----:R-:W-:Y:S02]  /*00f0*/  DFMA R4, R4, R6.reuse, -0.5 ;  /* 0xbfe000000404742b */ /* 0x081fe40000000006 */
[----:B---3--:R-:W-:-:S06]  /*0100*/  DFMA R2, R2, R6, -0.5 ;  /* 0xbfe000000202742b */ /* 0x008fcc0000000006 */
[----:B------:R-:W-:-:S08]  /*0110*/  DMUL R4, R4, R4 ;  /* 0x0000000404047228 */ /* 0x000fd00000000000 */
[----:B------:R-:W-:Y:S01]  /*0120*/  DFMA R4, R2, R2, R4 ;  /* 0x000000020204722b */ /* 0x000fe20000000004 */
[----:B------:R-:W-:-:S04]  /*0130*/  LEA R2, R0, R9, 0xe ;  /* 0x0000000900027211 */ /* 0x000fc800078e70ff */
[----:B--2---:R-:W-:-:S03]  /*0140*/  IADD3 R2, P1, PT, R2, UR6, RZ ;  /* 0x0000000602027c10 */ /* 0x004fc6000ff3e0ff */
[----:B------:R-:W-:Y:S01]  /*0150*/  DSETP.GTU.AND P0, PT, R4, 0.25, PT ;  /* 0x3fd000000400742a */ /* 0x000fe20003f0c000 */
[----:B------:R-:W-:-:S05]  /*0160*/  IADD3.X R3, PT, PT, RZ, UR7, RZ, P1, !PT ;  /* 0x00000007ff037c10 */ /* 0x000fca0008ffe4ff */
[----:B------:R-:W-:-:S05]  /*0170*/  SEL R5, RZ, 0x1, P0 ;  /* 0x00000001ff057807 */ /* 0x000fca0000000000 */
[----:B-1----:R-:W-:Y:S01]  /*0180*/  STG.E.U8 desc[UR4][R2.64], R5 ;  /* 0x0000000502007986 */ /* 0x002fe2000c101104 */
[----:B------:R-:W-:Y:S05]  /*0190*/  EXIT ;  /* 0x000000000000794d */ /* 0x000fea0003800000 */
.L_x_0:
[----:B------:R-:W-:-:S00]  /*01a0*/  BRA `(.L_x_0) ;  /* 0xfffffffc00fc7947 */ /* 0x000fc0000383ffff */
[----:B------:R-:W-:-:S00]  /*01b0*/  NOP ;  /* 0x0000000000007918 */ /* 0x000fc00000000000 */
        /* <DEDUP_REMOVED lines=12> */
.L_x_1:


//--------------------- .nv.shared.reserved.0     --------------------------
	.section	.nv.shared.reserved.0,"aw",@nobits
	.weak		__nv_reservedSMEM_offset_0_alias
	.size		__nv_reservedSMEM_offset_0_alias, 0, 64
	.other		__nv_reservedSMEM_offset_0_alias,@"STO_CUDA_RESERVED_SHARED STV_DEFAULT"
__nv_reservedSMEM_offset_0_alias:
	.zero		0
	.zero		64


//--------------------- .nv.constant0._Z19Calculate_Pi_On_GPUPh --------------------------
	.section	.nv.constant0._Z19Calculate_Pi_On_GPUPh,"a",@progbits
	.sectionflags	@""
	.align	4
.nv.constant0._Z19Calculate_Pi_On_GPUPh:
	.zero		904


//--------------------- SYMBOLS --------------------------

	.type		.nv.reservedSmem.offset0,@object
	.size		.nv.reservedSmem.offset0,0x4
